	.headerflags	@"EF_CUDA_TEXMODE_UNIFIED EF_CUDA_64BIT_ADDRESS EF_CUDA_ACCELERATORS EF_CUDA_SM90 EF_CUDA_VIRTUAL_SM(EF_CUDA_SM90)"
	.elftype	@"ET_EXEC"


//--------------------- .nv.info                  --------------------------
	.section	.nv.info,"",@"SHT_CUDA_INFO"
	.align	4


	//----- nvinfo : EIATTR_REGCOUNT
	.align		4
        /*0000*/ 	.byte	0x04, 0x2f
        /*0002*/ 	.short	(.L_1 - .L_0)
	.align		4
.L_0:
        /*0004*/ 	.word	index@(triton_poi_fused_convolution_leaky_relu_21)
        /*0008*/ 	.word	0x00000012


	//----- nvinfo : EIATTR_MIN_STACK_SIZE
	.align		4
.L_1:
        /*000c*/ 	.byte	0x04, 0x12
        /*000e*/ 	.short	(.L_3 - .L_2)
	.align		4
.L_2:
        /*0010*/ 	.word	index@(triton_poi_fused_convolution_leaky_relu_21)
        /*0014*/ 	.word	0x00000000


	//----- nvinfo : EIATTR_FRAME_SIZE
	.align		4
.L_3:
        /*0018*/ 	.byte	0x04, 0x11
        /*001a*/ 	.short	(.L_5 - .L_4)
	.align		4
.L_4:
        /*001c*/ 	.word	index@(triton_poi_fused_convolution_leaky_relu_21)
        /*0020*/ 	.word	0x00000000


	//----- nvinfo : EIATTR_MIN_STACK_SIZE
	.align		4
.L_5:
        /*0024*/ 	.byte	0x04, 0x12
        /*0026*/ 	.short	(.L_7 - .L_6)
	.align		4
.L_6:
        /*0028*/ 	.word	index@(triton_poi_fused_convolution_leaky_relu_21)
        /*002c*/ 	.word	0x00000000
.L_7:


//--------------------- .nv.info.triton_poi_fused_convolution_leaky_relu_21 --------------------------
	.section	.nv.info.triton_poi_fused_convolution_leaky_relu_21,"",@"SHT_CUDA_INFO"
	.sectionflags	@""
	.align	4


	//----- nvinfo : EIATTR_CUDA_API_VERSION
	.align		4
        /*0000*/ 	.byte	0x04, 0x37
        /*0002*/ 	.short	(.L_9 - .L_8)
.L_8:
        /*0004*/ 	.word	0x0000007c


	//----- nvinfo : EIATTR_KPARAM_INFO
	.align		4
.L_9:
        /*0008*/ 	.byte	0x04, 0x17
        /*000a*/ 	.short	(.L_11 - .L_10)
.L_10:
        /*000c*/ 	.word	0x00000000
        /*0010*/ 	.short	0x0003
        /*0012*/ 	.short	0x0018
        /*0014*/ 	.byte	0x00, 0xf0, 0x11, 0x00


	//----- nvinfo : EIATTR_KPARAM_INFO
	.align		4
.L_11:
        /*0018*/ 	.byte	0x04, 0x17
        /*001a*/ 	.short	(.L_13 - .L_12)
.L_12:
        /*001c*/ 	.word	0x00000000
        /*0020*/ 	.short	0x0002
        /*0022*/ 	.short	0x0010
        /*0024*/ 	.byte	0x00, 0xf4, 0x21, 0x00


	//----- nvinfo : EIATTR_KPARAM_INFO
	.align		4
.L_13:
        /*0028*/ 	.byte	0x04, 0x17
        /*002a*/ 	.short	(.L_15 - .L_14)
.L_14:
        /*002c*/ 	.word	0x00000000
        /*0030*/ 	.short	0x0001
        /*0032*/ 	.short	0x0008
        /*0034*/ 	.byte	0x00, 0xf4, 0x21, 0x00


	//----- nvinfo : EIATTR_KPARAM_INFO
	.align		4
.L_15:
        /*0038*/ 	.byte	0x04, 0x17
        /*003a*/ 	.short	(.L_17 - .L_16)
.L_16:
        /*003c*/ 	.word	0x00000000
        /*0040*/ 	.short	0x0000
        /*0042*/ 	.short	0x0000
        /*0044*/ 	.byte	0x00, 0xf4, 0x21, 0x00


	//----- nvinfo : EIATTR_SPARSE_MMA_MASK
	.align		4
.L_17:
        /*0048*/ 	.byte	0x03, 0x50
        /*004a*/ 	.short	0x0000


	//----- nvinfo : EIATTR_MAXREG_COUNT
	.align		4
        /*004c*/ 	.byte	0x03, 0x1b
        /*004e*/ 	.short	0x00ff


	//----- nvinfo : EIATTR_EXIT_INSTR_OFFSETS
	.align		4
        /*0050*/ 	.byte	0x04, 0x1c
        /*0052*/ 	.short	(.L_19 - .L_18)


	//   ....[0]....
.L_18:
        /*0054*/ 	.word	0x000002f0


	//   ....[1]....
        /*0058*/ 	.word	0x00000310


	//----- nvinfo : EIATTR_REQNTID
	.align		4
.L_19:
        /*005c*/ 	.byte	0x04, 0x10
        /*005e*/ 	.short	(.L_21 - .L_20)
.L_20:
        /*0060*/ 	.word	0x00000080
        /*0064*/ 	.word	0x00000001
        /*0068*/ 	.word	0x00000001


	//----- nvinfo : EIATTR_CBANK_PARAM_SIZE
	.align		4
.L_21:
        /*006c*/ 	.byte	0x03, 0x19
        /*006e*/ 	.short	0x001c


	//----- nvinfo : EIATTR_PARAM_CBANK
	.align		4
        /*0070*/ 	.byte	0x04, 0x0a
        /*0072*/ 	.short	(.L_23 - .L_22)
	.align		4
.L_22:
        /*0074*/ 	.word	index@(.nv.constant0.triton_poi_fused_convolution_leaky_relu_21)
        /*0078*/ 	.short	0x0210
        /*007a*/ 	.short	0x001c


	//----- nvinfo : EIATTR_SW_WAR
	.align		4
.L_23:
        /*007c*/ 	.byte	0x04, 0x36
        /*007e*/ 	.short	(.L_25 - .L_24)
.L_24:
        /*0080*/ 	.word	0x00000008
.L_25:


//--------------------- .nv.callgraph             --------------------------
	.section	.nv.callgraph,"",@"SHT_CUDA_CALLGRAPH"
	.align	4
	.sectionentsize	8
	.align		4
        /*0000*/ 	.word	0x00000000
	.align		4
        /*0004*/ 	.word	0xffffffff
	.align		4
        /*0008*/ 	.word	0x00000000
	.align		4
        /*000c*/ 	.word	0xfffffffe
	.align		4
        /*0010*/ 	.word	0x00000000
	.align		4
        /*0014*/ 	.word	0xfffffffd
	.align		4
        /*0018*/ 	.word	0x00000000
	.align		4
        /*001c*/ 	.word	0xfffffffc


//--------------------- .text.triton_poi_fused_convolution_leaky_relu_21 --------------------------
	.section	.text.triton_poi_fused_convolution_leaky_relu_21,"ax",@progbits
	.align	128
        .global         triton_poi_fused_convolution_leaky_relu_21
        .type           triton_poi_fused_convolution_leaky_relu_21,@function
        .size           triton_poi_fused_convolution_leaky_relu_21,(.L_x_1 - triton_poi_fused_convolution_leaky_relu_21)
        .other          triton_poi_fused_convolution_leaky_relu_21,@"STO_CUDA_ENTRY STV_DEFAULT"
triton_poi_fused_convolution_leaky_relu_21:
.text.triton_poi_fused_convolution_leaky_relu_21:
[----:B------:R-:W0:Y:S02]  /*0000*/  LDC R1, c[0x0][0x28] ;  /* 0x00000a00ff017b82 */ /* 0x000e240000000800 */
[----:B------:R-:W1:Y:S01]  /*0010*/  S2R R0, SR_TID.X ;  /* 0x0000000000007919 */ /* 0x000e620000002100 */
[----:B------:R-:W2:Y:S01]  /*0020*/  LDC.64 R2, c[0x0][0x218] ;  /* 0x00008600ff027b82 */ /* 0x000ea20000000a00 */
[----:B------:R-:W-:Y:S01]  /*0030*/  ULDC.64 UR4, c[0x0][0x208] ;  /* 0x0000820000047ab9 */ /* 0x000fe20000000a00 */
[----:B------:R-:W-:Y:S01]  /*0040*/  ULDC.64 UR6, c[0x0][0x220] ;  /* 0x0000880000067ab9 */ /* 0x000fe20000000a00 */
[----:B------:R-:W3:Y:S01]  /*0050*/  S2R R7, SR_CTAID.X ;  /* 0x0000000000077919 */ /* 0x000ee20000002500 */
[----:B-1----:R-:W-:-:S05]  /*0060*/  IMAD.SHL.U32 R0, R0, 0x2, RZ ;  /* 0x0000000200007824 */ /* 0x002fca00078e00ff */
[----:B------:R-:W-:-:S05]  /*0070*/  LOP3.LUT R0, R0, 0xfe, RZ, 0xc0, !PT ;  /* 0x000000fe00007812 */ /* 0x000fca00078ec0ff */
[----:B---3--:R-:W-:-:S04]  /*0080*/  IMAD R7, R7, 0x100, R0 ;  /* 0x0000010007077824 */ /* 0x008fc800078e0200 */
[C---:B------:R-:W-:Y:S01]  /*0090*/  VIADD R0, R7.reuse, 0x1 ;  /* 0x0000000107007836 */ /* 0x040fe20000000000 */
[C---:B------:R-:W-:Y:S01]  /*00a0*/  ISETP.GE.AND P2, PT, R7.reuse, 0x1200, PT ;  /* 0x000012000700780c */ /* 0x040fe20003f46270 */
[----:B------:R-:W-:-:S04]  /*00b0*/  IMAD.HI R4, R7, 0x38e38e39, RZ ;  /* 0x38e38e3907047827 */ /* 0x000fc800078e02ff */
[----:B------:R-:W-:Y:S01]  /*00c0*/  IMAD.HI R6, R0, 0x38e38e39, RZ ;  /* 0x38e38e3900067827 */ /* 0x000fe200078e02ff */
[----:B------:R-:W-:-:S04]  /*00d0*/  SHF.R.S32.HI R5, RZ, 0x1, R4 ;  /* 0x00000001ff057819 */ /* 0x000fc80000011404 */
[----:B------:R-:W-:Y:S02]  /*00e0*/  SHF.R.S32.HI R9, RZ, 0x1, R6 ;  /* 0x00000001ff097819 */ /* 0x000fe40000011406 */
[----:B------:R-:W-:Y:S02]  /*00f0*/  LEA.HI R0, R4, R5, RZ, 0x1 ;  /* 0x0000000504007211 */ /* 0x000fe400078f08ff */
[----:B------:R-:W1:Y:S01]  /*0100*/  LDC.64 R4, c[0x0][0x210] ;  /* 0x00008400ff047b82 */ /* 0x000e620000000a00 */
[----:B------:R-:W-:Y:S02]  /*0110*/  LEA.HI R9, R6, R9, RZ, 0x1 ;  /* 0x0000000906097211 */ /* 0x000fe400078f08ff */
[----:B------:R-:W-:Y:S02]  /*0120*/  SHF.R.S32.HI R11, RZ, 0x1f, R0 ;  /* 0x0000001fff0b7819 */ /* 0x000fe40000011400 */
[----:B------:R-:W-:Y:S02]  /*0130*/  SHF.R.S32.HI R6, RZ, 0x1f, R9 ;  /* 0x0000001fff067819 */ /* 0x000fe40000011409 */
[----:B------:R-:W-:-:S02]  /*0140*/  LEA.HI R11, R11, R0, RZ, 0x7 ;  /* 0x000000000b0b7211 */ /* 0x000fc400078f38ff */
[----:B------:R-:W-:Y:S02]  /*0150*/  LEA.HI R6, R6, R9, RZ, 0x7 ;  /* 0x0000000906067211 */ /* 0x000fe400078f38ff */
[----:B------:R-:W-:Y:S02]  /*0160*/  LOP3.LUT R11, R11, 0xffffff80, RZ, 0xc0, !PT ;  /* 0xffffff800b0b7812 */ /* 0x000fe400078ec0ff */
[----:B------:R-:W-:-:S03]  /*0170*/  LOP3.LUT R6, R6, 0xffffff80, RZ, 0xc0, !PT ;  /* 0xffffff8006067812 */ /* 0x000fc600078ec0ff */
[----:B------:R-:W-:Y:S02]  /*0180*/  IMAD.IADD R11, R0, 0x1, -R11 ;  /* 0x00000001000b7824 */ /* 0x000fe400078e0a0b */
[----:B------:R-:W-:Y:S02]  /*0190*/  IMAD.IADD R13, R9, 0x1, -R6 ;  /* 0x00000001090d7824 */ /* 0x000fe400078e0a06 */
[----:B--2---:R-:W-:Y:S01]  /*01a0*/  IMAD.WIDE R8, R11, 0x4, R2 ;  /* 0x000000040b087825 */ /* 0x004fe200078e0202 */
[----:B------:R-:W-:-:S03]  /*01b0*/  CS2R R10, SRZ ;  /* 0x00000000000a7805 */ /* 0x000fc6000001ff00 */
[----:B------:R-:W-:-:S04]  /*01c0*/  IMAD.WIDE R2, R13, 0x4, R2 ;  /* 0x000000040d027825 */ /* 0x000fc800078e0202 */
[----:B------:R-:W-:Y:S02]  /*01d0*/  IMAD.MOV.U32 R13, RZ, RZ, RZ ;  /* 0x000000ffff0d7224 */ /* 0x000fe400078e00ff */
[----:B------:R-:W-:Y:S02]  /*01e0*/  IMAD.MOV.U32 R0, RZ, RZ, RZ ;  /* 0x000000ffff007224 */ /* 0x000fe400078e00ff */
[----:B-1----:R-:W-:Y:S02]  /*01f0*/  IMAD.WIDE R4, R7, 0x4, R4 ;  /* 0x0000000407047825 */ /* 0x002fe400078e0204 */
[----:B------:R-:W2:Y:S04]  /*0200*/  @!P2 LDG.E.EL R13, desc[UR4][R8.64] ;  /* 0x00000004080da981 */ /* 0x000ea8000c2e1900 */
[----:B------:R-:W2:Y:S04]  /*0210*/  @!P2 LDG.E.64 R10, desc[UR4][R4.64] ;  /* 0x00000004040aa981 */ /* 0x000ea8000c1e1b00 */
[----:B------:R-:W3:Y:S01]  /*0220*/  @!P2 LDG.E.EL R0, desc[UR4][R2.64] ;  /* 0x000000040200a981 */ /* 0x000ee2000c2e1900 */
[----:B------:R-:W-:-:S04]  /*0230*/  IADD3 R6, P3, R7, UR6, RZ ;  /* 0x0000000607067c10 */ /* 0x000fc8000ff7e0ff */
[----:B------:R-:W-:Y:S02]  /*0240*/  LEA.HI.X.SX32 R7, R7, UR7, 0x1, P3 ;  /* 0x0000000707077c11 */ /* 0x000fe400098f0eff */
[----:B--2---:R-:W-:Y:S01]  /*0250*/  FSETP.GT.AND P1, PT, R10, -R13, PT ;  /* 0x8000000d0a00720b */ /* 0x004fe20003f24000 */
[----:B------:R-:W-:Y:S01]  /*0260*/  FADD R10, R13, R10 ;  /* 0x0000000a0d0a7221 */ /* 0x000fe20000000000 */
[----:B---3--:R-:W-:Y:S01]  /*0270*/  FSETP.GT.AND P0, PT, R11, -R0, PT ;  /* 0x800000000b00720b */ /* 0x008fe20003f04000 */
[----:B------:R-:W-:Y:S01]  /*0280*/  FADD R11, R0, R11 ;  /* 0x0000000b000b7221 */ /* 0x000fe20000000000 */
[----:B------:R-:W-:Y:S02]  /*0290*/  SEL R12, RZ, 0x1, !P1 ;  /* 0x00000001ff0c7807 */ /* 0x000fe40004800000 */
[----:B------:R-:W-:-:S05]  /*02a0*/  SEL R15, RZ, 0x100, !P0 ;  /* 0x00000100ff0f7807 */ /* 0x000fca0004000000 */
[----:B------:R-:W-:Y:S02]  /*02b0*/  IMAD.IADD R15, R12, 0x1, R15 ;  /* 0x000000010c0f7824 */ /* 0x000fe400078e020f */
[----:B------:R-:W-:Y:S02]  /*02c0*/  @!P1 FMUL R10, R10, 0.10000000149011611938 ;  /* 0x3dcccccd0a0a9820 */ /* 0x000fe40000400000 */
[----:B------:R-:W-:Y:S01]  /*02d0*/  @!P0 FMUL R11, R11, 0.10000000149011611938 ;  /* 0x3dcccccd0b0b8820 */ /* 0x000fe20000400000 */
[----:B------:R1:W-:Y:S01]  /*02e0*/  @!P2 STG.E.U16 desc[UR4][R6.64], R15 ;  /* 0x0000000f0600a986 */ /* 0x0003e2000c101504 */
[----:B------:R-:W-:Y:S05]  /*02f0*/  @P2 EXIT ;  /* 0x000000000000294d */ /* 0x000fea0003800000 */
[----:B------:R-:W-:Y:S01]  /*0300*/  STG.E.64 desc[UR4][R4.64], R10 ;  /* 0x0000000a04007986 */ /* 0x000fe2000c101b04 */
[----:B------:R-:W-:Y:S05]  /*0310*/  EXIT ;  /* 0x000000000000794d */ /* 0x000fea0003800000 */
.L_x_0:
[----:B------:R-:W-:-:S00]  /*0320*/  BRA `(.L_x_0) ;  /* 0xfffffffc00fc7947 */ /* 0x000fc0000383ffff */
[----:B------:R-:W-:-:S00]  /*0330*/  NOP ;  /* 0x0000000000007918 */ /* 0x000fc00000000000 */
        /* <DEDUP_REMOVED lines=12> */
.L_x_1:


//--------------------- .nv.constant0.triton_poi_fused_convolution_leaky_relu_21 --------------------------
	.section	.nv.constant0.triton_poi_fused_convolution_leaky_relu_21,"a",@progbits
	.sectionflags	@""
	.align	4
.nv.constant0.triton_poi_fused_convolution_leaky_relu_21:
	.zero		556
